//
// Generated by NVIDIA NVVM Compiler
//
// Compiler Build ID: CL-36424714
// Cuda compilation tools, release 13.0, V13.0.88
// Based on NVVM 20.0.0
//

.version 9.0
.target sm_100
.address_size 64

	// .globl	_Z12elementwise0PfS_S_i

.visible .entry _Z12elementwise0PfS_S_i(
	.param .u64 .ptr .align 1 _Z12elementwise0PfS_S_i_param_0,
	.param .u64 .ptr .align 1 _Z12elementwise0PfS_S_i_param_1,
	.param .u64 .ptr .align 1 _Z12elementwise0PfS_S_i_param_2,
	.param .u32 _Z12elementwise0PfS_S_i_param_3
)
{
	.reg .pred 	%p<2>;
	.reg .b32 	%r<6>;
	.reg .b32 	%f<4>;
	.reg .b64 	%rd<11>;

	ld.param.u64 	%rd1, [_Z12elementwise0PfS_S_i_param_0];
	ld.param.u64 	%rd2, [_Z12elementwise0PfS_S_i_param_1];
	ld.param.u64 	%rd3, [_Z12elementwise0PfS_S_i_param_2];
	ld.param.u32 	%r2, [_Z12elementwise0PfS_S_i_param_3];
	mov.u32 	%r3, %tid.x;
	mov.u32 	%r4, %ntid.x;
	mov.u32 	%r5, %ctaid.x;
	mad.lo.s32 	%r1, %r4, %r5, %r3;
	setp.ge.s32 	%p1, %r1, %r2;
	@%p1 bra 	$L__BB0_2;
	cvta.to.global.u64 	%rd4, %rd1;
	cvta.to.global.u64 	%rd5, %rd2;
	cvta.to.global.u64 	%rd6, %rd3;
	mul.wide.s32 	%rd7, %r1, 4;
	add.s64 	%rd8, %rd4, %rd7;
	ld.global.f32 	%f1, [%rd8];
	add.s64 	%rd9, %rd5, %rd7;
	ld.global.f32 	%f2, [%rd9];
	add.f32 	%f3, %f1, %f2;
	add.s64 	%rd10, %rd6, %rd7;
	st.global.f32 	[%rd10], %f3;
$L__BB0_2:
	ret;

}


// ===== COMPILED SASS (sm_100) =====

	.target	sm_100

	.elftype	@"ET_EXEC"


//--------------------- .note.nv.tkinfo           --------------------------
	.section	.note.nv.tkinfo,"",@"SHT_NOTE"
	.sectionflags	@"SHF_NOTE_NV_TKINFO"
	.tkinfo
        /*0018*/ 	.word	0x00000002
        /*0030*/ 	.string	""
        /*0030*/ 	.string	"ptxas"
        /*0030*/ 	.string	"Cuda compilation tools, release 13.0, V13.0.88"
        /*0030*/ 	.string	"Build cuda_13.0.r13.0/compiler.36424714_0"
        /*0030*/ 	.string	"-arch sm_100 -m 64 "



//--------------------- .note.nv.cuinfo           --------------------------
	.section	.note.nv.cuinfo,"",@"SHT_NOTE"
	.sectionflags	@"SHF_NOTE_NV_CUINFO"
        /*0018*/ 	.short	0x0002
        /*001a*/ 	.short	0x0064
        /*001c*/ 	.short	0x0082
	.zero		2


//--------------------- .nv.info                  --------------------------
	.section	.nv.info,"",@"SHT_CUDA_INFO"
	.align	4


	//----- nvinfo : EIATTR_REGCOUNT
	.align		4
        /*0000*/ 	.byte	0x04, 0x2f
        /*0002*/ 	.short	(.L_1 - .L_0)
	.align		4
.L_0:
        /*0004*/ 	.word	index@(_Z12elementwise0PfS_S_i)
        /*0008*/ 	.word	0x0000000c


	//----- nvinfo : EIATTR_FRAME_SIZE
	.align		4
.L_1:
        /*000c*/ 	.byte	0x04, 0x11
        /*000e*/ 	.short	(.L_3 - .L_2)
	.align		4
.L_2:
        /*0010*/ 	.word	index@(_Z12elementwise0PfS_S_i)
        /*0014*/ 	.word	0x00000000


	//----- nvinfo : EIATTR_MIN_STACK_SIZE
	.align		4
.L_3:
        /*0018*/ 	.byte	0x04, 0x12
        /*001a*/ 	.short	(.L_5 - .L_4)
	.align		4
.L_4:
        /*001c*/ 	.word	index@(_Z12elementwise0PfS_S_i)
        /*0020*/ 	.word	0x00000000
.L_5:


//--------------------- .nv.compat                --------------------------
	.section	.nv.compat,"",@"SHT_CUDA_COMPAT_INFO"
	.align	4
        /*0000*/ 	.byte	0x02, 0x09, 0x00, 0x00, 0x02, 0x02, 0x01, 0x00, 0x02, 0x05, 0x05, 0x00, 0x03, 0x07, 0x01, 0x01
        /*0010*/ 	.byte	0x02, 0x03, 0x00, 0x00, 0x02, 0x06, 0x01, 0x00, 0x04, 0x0b, 0x08, 0x00, 0x09, 0x00, 0x00, 0x00
        /*0020*/ 	.byte	0x00, 0x00, 0x00, 0x00


//--------------------- .nv.info._Z12elementwise0PfS_S_i --------------------------
	.section	.nv.info._Z12elementwise0PfS_S_i,"",@"SHT_CUDA_INFO"
	.sectionflags	@""
	.align	4


	//----- nvinfo : EIATTR_CUDA_API_VERSION
	.align		4
        /*0000*/ 	.byte	0x04, 0x37
        /*0002*/ 	.short	(.L_7 - .L_6)
.L_6:
        /*0004*/ 	.word	0x00000082


	//----- nvinfo : EIATTR_KPARAM_INFO
	.align		4
.L_7:
        /*0008*/ 	.byte	0x04, 0x17
        /*000a*/ 	.short	(.L_9 - .L_8)
.L_8:
        /*000c*/ 	.word	0x00000000
        /*0010*/ 	.short	0x0003
        /*0012*/ 	.short	0x0018
        /*0014*/ 	.byte	0x00, 0xf0, 0x11, 0x00


	//----- nvinfo : EIATTR_KPARAM_INFO
	.align		4
.L_9:
        /*0018*/ 	.byte	0x04, 0x17
        /*001a*/ 	.short	(.L_11 - .L_10)
.L_10:
        /*001c*/ 	.word	0x00000000
        /*0020*/ 	.short	0x0002
        /*0022*/ 	.short	0x0010
        /*0024*/ 	.byte	0x00, 0xf5, 0x21, 0x00


	//----- nvinfo : EIATTR_KPARAM_INFO
	.align		4
.L_11:
        /*0028*/ 	.byte	0x04, 0x17
        /*002a*/ 	.short	(.L_13 - .L_12)
.L_12:
        /*002c*/ 	.word	0x00000000
        /*0030*/ 	.short	0x0001
        /*0032*/ 	.short	0x0008
        /*0034*/ 	.byte	0x00, 0xf5, 0x21, 0x00


	//----- nvinfo : EIATTR_KPARAM_INFO
	.align		4
.L_13:
        /*0038*/ 	.byte	0x04, 0x17
        /*003a*/ 	.short	(.L_15 - .L_14)
.L_14:
        /*003c*/ 	.word	0x00000000
        /*0040*/ 	.short	0x0000
        /*0042*/ 	.short	0x0000
        /*0044*/ 	.byte	0x00, 0xf5, 0x21, 0x00


	//----- nvinfo : EIATTR_SPARSE_MMA_MASK
	.align		4
.L_15:
        /*0048*/ 	.byte	0x03, 0x50
        /*004a*/ 	.short	0x0000


	//----- nvinfo : EIATTR_MAXREG_COUNT
	.align		4
        /*004c*/ 	.byte	0x03, 0x1b
        /*004e*/ 	.short	0x00ff


	//----- nvinfo : EIATTR_MERCURY_ISA_VERSION
	.align		4
        /*0050*/ 	.byte	0x03, 0x5f
        /*0052*/ 	.short	0x0101


	//----- nvinfo : EIATTR_VRC_CTA_INIT_COUNT
	.align		4
        /*0054*/ 	.byte	0x02, 0x4a
	.zero		1
	.zero		1


	//----- nvinfo : EIATTR_EXIT_INSTR_OFFSETS
	.align		4
        /*0058*/ 	.byte	0x04, 0x1c
        /*005a*/ 	.short	(.L_17 - .L_16)


	//   ....[0]....
.L_16:
        /*005c*/ 	.word	0x00000070


	//   ....[1]....
        /*0060*/ 	.word	0x00000130


	//----- nvinfo : EIATTR_CBANK_PARAM_SIZE
	.align		4
.L_17:
        /*0064*/ 	.byte	0x03, 0x19
        /*0066*/ 	.short	0x001c


	//----- nvinfo : EIATTR_PARAM_CBANK
	.align		4
        /*0068*/ 	.byte	0x04, 0x0a
        /*006a*/ 	.short	(.L_19 - .L_18)
	.align		4
.L_18:
        /*006c*/ 	.word	index@(.nv.constant0._Z12elementwise0PfS_S_i)
        /*0070*/ 	.short	0x0380
        /*0072*/ 	.short	0x001c


	//----- nvinfo : EIATTR_SW_WAR
	.align		4
.L_19:
        /*0074*/ 	.byte	0x04, 0x36
        /*0076*/ 	.short	(.L_21 - .L_20)
.L_20:
        /*0078*/ 	.word	0x00000008
.L_21:


//--------------------- .nv.callgraph             --------------------------
	.section	.nv.callgraph,"",@"SHT_CUDA_CALLGRAPH"
	.align	4
	.sectionentsize	8
	.align		4
        /*0000*/ 	.word	0x00000000
	.align		4
        /*0004*/ 	.word	0xffffffff
	.align		4
        /*0008*/ 	.word	0x00000000
	.align		4
        /*000c*/ 	.word	0xfffffffe
	.align		4
        /*0010*/ 	.word	0x00000000
	.align		4
        /*0014*/ 	.word	0xfffffffd
	.align		4
        /*0018*/ 	.word	0x00000000
	.align		4
        /*001c*/ 	.word	0xfffffffc


//--------------------- .text._Z12elementwise0PfS_S_i --------------------------
	.section	.text._Z12elementwise0PfS_S_i,"ax",@progbits
	.align	128
        .global         _Z12elementwise0PfS_S_i
        .type           _Z12elementwise0PfS_S_i,@function
        .size           _Z12elementwise0PfS_S_i,(.L_x_1 - _Z12elementwise0PfS_S_i)
        .other          _Z12elementwise0PfS_S_i,@"STO_CUDA_ENTRY STV_DEFAULT"
_Z12elementwise0PfS_S_i:
.text._Z12elementwise0PfS_S_i:
[----:B------:R-:W-:Y:S01]  /*0000*/  LDC R1, c[0x0][0x37c] ;  /* 0x0000df00ff017b82 */ /* 0x000fe20000000800 */
[----:B------:R-:W0:Y:S01]  /*0010*/  S2R R9, SR_TID.X ;  /* 0x0000000000097919 */ /* 0x000e220000002100 */
[----:B------:R-:W0:Y:S01]  /*0020*/  LDCU UR4, c[0x0][0x360] ;  /* 0x00006c00ff0477ac */ /* 0x000e220008000800 */
[----:B------:R-:W0:Y:S01]  /*0030*/  S2R R0, SR_CTAID.X ;  /* 0x0000000000007919 */ /* 0x000e220000002500 */
[----:B------:R-:W1:Y:S01]  /*0040*/  LDCU UR5, c[0x0][0x398] ;  /* 0x00007300ff0577ac */ /* 0x000e620008000800 */
[----:B0-----:R-:W-:-:S05]  /*0050*/  IMAD R9, R0, UR4, R9 ;  /* 0x0000000400097c24 */ /* 0x001fca000f8e0209 */
[----:B-1----:R-:W-:-:S13]  /*0060*/  ISETP.GE.AND P0, PT, R9, UR5, PT ;  /* 0x0000000509007c0c */ /* 0x002fda000bf06270 */
[----:B------:R-:W-:Y:S05]  /*0070*/  @P0 EXIT ;  /* 0x000000000000094d */ /* 0x000fea0003800000 */
[----:B------:R-:W0:Y:S01]  /*0080*/  LDC.64 R2, c[0x0][0x380] ;  /* 0x0000e000ff027b82 */ /* 0x000e220000000a00 */
[----:B------:R-:W1:Y:S07]  /*0090*/  LDCU.64 UR4, c[0x0][0x358] ;  /* 0x00006b00ff0477ac */ /* 0x000e6e0008000a00 */
[----:B------:R-:W2:Y:S08]  /*00a0*/  LDC.64 R4, c[0x0][0x388] ;  /* 0x0000e200ff047b82 */ /* 0x000eb00000000a00 */
[----:B------:R-:W3:Y:S01]  /*00b0*/  LDC.64 R6, c[0x0][0x390] ;  /* 0x0000e400ff067b82 */ /* 0x000ee20000000a00 */
[----:B0-----:R-:W-:-:S06]  /*00c0*/  IMAD.WIDE R2, R9, 0x4, R2 ;  /* 0x0000000409027825 */ /* 0x001fcc00078e0202 */
[----:B-1----:R-:W4:Y:S01]  /*00d0*/  LDG.E R2, desc[UR4][R2.64] ;  /* 0x0000000402027981 */ /* 0x002f22000c1e1900 */
[----:B--2---:R-:W-:-:S06]  /*00e0*/  IMAD.WIDE R4, R9, 0x4, R4 ;  /* 0x0000000409047825 */ /* 0x004fcc00078e0204 */
[----:B------:R-:W4:Y:S01]  /*00f0*/  LDG.E R5, desc[UR4][R4.64] ;  /* 0x0000000404057981 */ /* 0x000f22000c1e1900 */
[----:B---3--:R-:W-:-:S04]  /*0100*/  IMAD.WIDE R6, R9, 0x4, R6 ;  /* 0x0000000409067825 */ /* 0x008fc800078e0206 */
[----:B----4-:R-:W-:-:S05]  /*0110*/  FADD R9, R2, R5 ;  /* 0x0000000502097221 */ /* 0x010fca0000000000 */
[----:B------:R-:W-:Y:S01]  /*0120*/  STG.E desc[UR4][R6.64], R9 ;  /* 0x0000000906007986 */ /* 0x000fe2000c101904 */
[----:B------:R-:W-:Y:S05]  /*0130*/  EXIT ;  /* 0x000000000000794d */ /* 0x000fea0003800000 */
.L_x_0:
[----:B------:R-:W-:-:S00]  /*0140*/  BRA `(.L_x_0) ;  /* 0xfffffffc00fc7947 */ /* 0x000fc0000383ffff */
[----:B------:R-:W-:-:S00]  /*0150*/  NOP ;  /* 0x0000000000007918 */ /* 0x000fc00000000000 */
        /* <DEDUP_REMOVED lines=10> */
.L_x_1:


//--------------------- .nv.shared.reserved.0     --------------------------
	.section	.nv.shared.reserved.0,"aw",@nobits
	.weak		__nv_reservedSMEM_offset_0_alias
	.size		__nv_reservedSMEM_offset_0_alias, 0, 64
	.other		__nv_reservedSMEM_offset_0_alias,@"STO_CUDA_RESERVED_SHARED STV_DEFAULT"
__nv_reservedSMEM_offset_0_alias:
	.zero		0
	.zero		64


//--------------------- .nv.constant0._Z12elementwise0PfS_S_i --------------------------
	.section	.nv.constant0._Z12elementwise0PfS_S_i,"a",@progbits
	.sectionflags	@""
	.align	4
.nv.constant0._Z12elementwise0PfS_S_i:
	.zero		924


//--------------------- SYMBOLS --------------------------

	.type		.nv.reservedSmem.offset0,@object
	.size		.nv.reservedSmem.offset0,0x4
